	.headerflags	@"EF_CUDA_TEXMODE_UNIFIED EF_CUDA_64BIT_ADDRESS EF_CUDA_ACCELERATORS EF_CUDA_SM90 EF_CUDA_VIRTUAL_SM(EF_CUDA_SM90)"
	.elftype	@"ET_EXEC"


//--------------------- .nv.info                  --------------------------
	.section	.nv.info,"",@"SHT_CUDA_INFO"
	.align	4


	//----- nvinfo : EIATTR_REGCOUNT
	.align		4
        /*0000*/ 	.byte	0x04, 0x2f
        /*0002*/ 	.short	(.L_3 - .L_2)
	.align		4
.L_2:
        /*0004*/ 	.word	index@(triton_poi_fused_cat_6)
        /*0008*/ 	.word	0x00000020


	//----- nvinfo : EIATTR_MIN_STACK_SIZE
	.align		4
.L_3:
        /*000c*/ 	.byte	0x04, 0x12
        /*000e*/ 	.short	(.L_5 - .L_4)
	.align		4
.L_4:
        /*0010*/ 	.word	index@(triton_poi_fused_cat_6)
        /*0014*/ 	.word	0x00000000


	//----- nvinfo : EIATTR_FRAME_SIZE
	.align		4
.L_5:
        /*0018*/ 	.byte	0x04, 0x11
        /*001a*/ 	.short	(.L_7 - .L_6)
	.align		4
.L_6:
        /*001c*/ 	.word	index@(triton_poi_fused_cat_6)
        /*0020*/ 	.word	0x00000000


	//----- nvinfo : EIATTR_MIN_STACK_SIZE
	.align		4
.L_7:
        /*0024*/ 	.byte	0x04, 0x12
        /*0026*/ 	.short	(.L_9 - .L_8)
	.align		4
.L_8:
        /*0028*/ 	.word	index@(triton_poi_fused_cat_6)
        /*002c*/ 	.word	0x00000000
.L_9:


//--------------------- .nv.info.triton_poi_fused_cat_6 --------------------------
	.section	.nv.info.triton_poi_fused_cat_6,"",@"SHT_CUDA_INFO"
	.sectionflags	@""
	.align	4


	//----- nvinfo : EIATTR_CUDA_API_VERSION
	.align		4
        /*0000*/ 	.byte	0x04, 0x37
        /*0002*/ 	.short	(.L_11 - .L_10)
.L_10:
        /*0004*/ 	.word	0x0000007c


	//----- nvinfo : EIATTR_KPARAM_INFO
	.align		4
.L_11:
        /*0008*/ 	.byte	0x04, 0x17
        /*000a*/ 	.short	(.L_13 - .L_12)
.L_12:
        /*000c*/ 	.word	0x00000000
        /*0010*/ 	.short	0x0010
        /*0012*/ 	.short	0x0080
        /*0014*/ 	.byte	0x00, 0xf0, 0x11, 0x00


	//----- nvinfo : EIATTR_KPARAM_INFO
	.align		4
.L_13:
        /*0018*/ 	.byte	0x04, 0x17
        /*001a*/ 	.short	(.L_15 - .L_14)
.L_14:
        /*001c*/ 	.word	0x00000000
        /*0020*/ 	.short	0x000f
        /*0022*/ 	.short	0x0078
        /*0024*/ 	.byte	0x00, 0xf4, 0x21, 0x00


	//----- nvinfo : EIATTR_KPARAM_INFO
	.align		4
.L_15:
        /*0028*/ 	.byte	0x04, 0x17
        /*002a*/ 	.short	(.L_17 - .L_16)
.L_16:
        /*002c*/ 	.word	0x00000000
        /*0030*/ 	.short	0x000e
        /*0032*/ 	.short	0x0070
        /*0034*/ 	.byte	0x00, 0xf4, 0x21, 0x00


	//----- nvinfo : EIATTR_KPARAM_INFO
	.align		4
.L_17:
        /*0038*/ 	.byte	0x04, 0x17
        /*003a*/ 	.short	(.L_19 - .L_18)
.L_18:
        /*003c*/ 	.word	0x00000000
        /*0040*/ 	.short	0x000d
        /*0042*/ 	.short	0x0068
        /*0044*/ 	.byte	0x00, 0xf4, 0x21, 0x00


	//----- nvinfo : EIATTR_KPARAM_INFO
	.align		4
.L_19:
        /*0048*/ 	.byte	0x04, 0x17
        /*004a*/ 	.short	(.L_21 - .L_20)
.L_20:
        /*004c*/ 	.word	0x00000000
        /*0050*/ 	.short	0x000c
        /*0052*/ 	.short	0x0060
        /*0054*/ 	.byte	0x00, 0xf4, 0x21, 0x00


	//----- nvinfo : EIATTR_KPARAM_INFO
	.align		4
.L_21:
        /*0058*/ 	.byte	0x04, 0x17
        /*005a*/ 	.short	(.L_23 - .L_22)
.L_22:
        /*005c*/ 	.word	0x00000000
        /*0060*/ 	.short	0x000b
        /*0062*/ 	.short	0x0058
        /*0064*/ 	.byte	0x00, 0xf4, 0x21, 0x00


	//----- nvinfo : EIATTR_KPARAM_INFO
	.align		4
.L_23:
        /*0068*/ 	.byte	0x04, 0x17
        /*006a*/ 	.short	(.L_25 - .L_24)
.L_24:
        /*006c*/ 	.word	0x00000000
        /*0070*/ 	.short	0x000a
        /*0072*/ 	.short	0x0050
        /*0074*/ 	.byte	0x00, 0xf4, 0x21, 0x00


	//----- nvinfo : EIATTR_KPARAM_INFO
	.align		4
.L_25:
        /*0078*/ 	.byte	0x04, 0x17
        /*007a*/ 	.short	(.L_27 - .L_26)
.L_26:
        /*007c*/ 	.word	0x00000000
        /*0080*/ 	.short	0x0009
        /*0082*/ 	.short	0x0048
        /*0084*/ 	.byte	0x00, 0xf4, 0x21, 0x00


	//----- nvinfo : EIATTR_KPARAM_INFO
	.align		4
.L_27:
        /*0088*/ 	.byte	0x04, 0x17
        /*008a*/ 	.short	(.L_29 - .L_28)
.L_28:
        /*008c*/ 	.word	0x00000000
        /*0090*/ 	.short	0x0008
        /*0092*/ 	.short	0x0040
        /*0094*/ 	.byte	0x00, 0xf4, 0x21, 0x00


	//----- nvinfo : EIATTR_KPARAM_INFO
	.align		4
.L_29:
        /*0098*/ 	.byte	0x04, 0x17
        /*009a*/ 	.short	(.L_31 - .L_30)
.L_30:
        /*009c*/ 	.word	0x00000000
        /*00a0*/ 	.short	0x0007
        /*00a2*/ 	.short	0x0038
        /*00a4*/ 	.byte	0x00, 0xf4, 0x21, 0x00


	//----- nvinfo : EIATTR_KPARAM_INFO
	.align		4
.L_31:
        /*00a8*/ 	.byte	0x04, 0x17
        /*00aa*/ 	.short	(.L_33 - .L_32)
.L_32:
        /*00ac*/ 	.word	0x00000000
        /*00b0*/ 	.short	0x0006
        /*00b2*/ 	.short	0x0030
        /*00b4*/ 	.byte	0x00, 0xf4, 0x21, 0x00


	//----- nvinfo : EIATTR_KPARAM_INFO
	.align		4
.L_33:
        /*00b8*/ 	.byte	0x04, 0x17
        /*00ba*/ 	.short	(.L_35 - .L_34)
.L_34:
        /*00bc*/ 	.word	0x00000000
        /*00c0*/ 	.short	0x0005
        /*00c2*/ 	.short	0x0028
        /*00c4*/ 	.byte	0x00, 0xf4, 0x21, 0x00


	//----- nvinfo : EIATTR_KPARAM_INFO
	.align		4
.L_35:
        /*00c8*/ 	.byte	0x04, 0x17
        /*00ca*/ 	.short	(.L_37 - .L_36)
.L_36:
        /*00cc*/ 	.word	0x00000000
        /*00d0*/ 	.short	0x0004
        /*00d2*/ 	.short	0x0020
        /*00d4*/ 	.byte	0x00, 0xf4, 0x21, 0x00


	//----- nvinfo : EIATTR_KPARAM_INFO
	.align		4
.L_37:
        /*00d8*/ 	.byte	0x04, 0x17
        /*00da*/ 	.short	(.L_39 - .L_38)
.L_38:
        /*00dc*/ 	.word	0x00000000
        /*00e0*/ 	.short	0x0003
        /*00e2*/ 	.short	0x0018
        /*00e4*/ 	.byte	0x00, 0xf4, 0x21, 0x00


	//----- nvinfo : EIATTR_KPARAM_INFO
	.align		4
.L_39:
        /*00e8*/ 	.byte	0x04, 0x17
        /*00ea*/ 	.short	(.L_41 - .L_40)
.L_40:
        /*00ec*/ 	.word	0x00000000
        /*00f0*/ 	.short	0x0002
        /*00f2*/ 	.short	0x0010
        /*00f4*/ 	.byte	0x00, 0xf4, 0x21, 0x00


	//----- nvinfo : EIATTR_KPARAM_INFO
	.align		4
.L_41:
        /*00f8*/ 	.byte	0x04, 0x17
        /*00fa*/ 	.short	(.L_43 - .L_42)
.L_42:
        /*00fc*/ 	.word	0x00000000
        /*0100*/ 	.short	0x0001
        /*0102*/ 	.short	0x0008
        /*0104*/ 	.byte	0x00, 0xf4, 0x21, 0x00


	//----- nvinfo : EIATTR_KPARAM_INFO
	.align		4
.L_43:
        /*0108*/ 	.byte	0x04, 0x17
        /*010a*/ 	.short	(.L_45 - .L_44)
.L_44:
        /*010c*/ 	.word	0x00000000
        /*0110*/ 	.short	0x0000
        /*0112*/ 	.short	0x0000
        /*0114*/ 	.byte	0x00, 0xf4, 0x21, 0x00


	//----- nvinfo : EIATTR_SPARSE_MMA_MASK
	.align		4
.L_45:
        /*0118*/ 	.byte	0x03, 0x50
        /*011a*/ 	.short	0x0000


	//----- nvinfo : EIATTR_MAXREG_COUNT
	.align		4
        /*011c*/ 	.byte	0x03, 0x1b
        /*011e*/ 	.short	0x00ff


	//----- nvinfo : EIATTR_EXIT_INSTR_OFFSETS
	.align		4
        /*0120*/ 	.byte	0x04, 0x1c
        /*0122*/ 	.short	(.L_47 - .L_46)


	//   ....[0]....
.L_46:
        /*0124*/ 	.word	0x00000d90


	//----- nvinfo : EIATTR_REQNTID
	.align		4
.L_47:
        /*0128*/ 	.byte	0x04, 0x10
        /*012a*/ 	.short	(.L_49 - .L_48)
.L_48:
        /*012c*/ 	.word	0x00000100
        /*0130*/ 	.word	0x00000001
        /*0134*/ 	.word	0x00000001


	//----- nvinfo : EIATTR_CBANK_PARAM_SIZE
	.align		4
.L_49:
        /*0138*/ 	.byte	0x03, 0x19
        /*013a*/ 	.short	0x0084


	//----- nvinfo : EIATTR_PARAM_CBANK
	.align		4
        /*013c*/ 	.byte	0x04, 0x0a
        /*013e*/ 	.short	(.L_51 - .L_50)
	.align		4
.L_50:
        /*0140*/ 	.word	index@(.nv.constant0.triton_poi_fused_cat_6)
        /*0144*/ 	.short	0x0210
        /*0146*/ 	.short	0x0084


	//----- nvinfo : EIATTR_SW_WAR
	.align		4
.L_51:
        /*0148*/ 	.byte	0x04, 0x36
        /*014a*/ 	.short	(.L_53 - .L_52)
.L_52:
        /*014c*/ 	.word	0x00000008
.L_53:


//--------------------- .nv.callgraph             --------------------------
	.section	.nv.callgraph,"",@"SHT_CUDA_CALLGRAPH"
	.align	4
	.sectionentsize	8
	.align		4
        /*0000*/ 	.word	0x00000000
	.align		4
        /*0004*/ 	.word	0xffffffff
	.align		4
        /*0008*/ 	.word	0x00000000
	.align		4
        /*000c*/ 	.word	0xfffffffe
	.align		4
        /*0010*/ 	.word	0x00000000
	.align		4
        /*0014*/ 	.word	0xfffffffd
	.align		4
        /*0018*/ 	.word	0x00000000
	.align		4
        /*001c*/ 	.word	0xfffffffc


//--------------------- .nv.constant4             --------------------------
	.section	.nv.constant4,"a",@progbits
	.align	8
	.align		8
.nv.constant4:
        /*0000*/ 	.dword	_$_str
	.align		8
        /*0008*/ 	.dword	_$_str_$_2


//--------------------- .text.triton_poi_fused_cat_6 --------------------------
	.section	.text.triton_poi_fused_cat_6,"ax",@progbits
	.align	128
        .global         triton_poi_fused_cat_6
        .type           triton_poi_fused_cat_6,@function
        .size           triton_poi_fused_cat_6,(.L_x_1 - triton_poi_fused_cat_6)
        .other          triton_poi_fused_cat_6,@"STO_CUDA_ENTRY STV_DEFAULT"
triton_poi_fused_cat_6:
.text.triton_poi_fused_cat_6:
[----:B------:R-:W-:Y:S01]  /*0000*/  LDC R1, c[0x0][0x28] ;  /* 0x00000a00ff017b82 */ /* 0x000fe20000000800 */
[----:B------:R-:W1:Y:S07]  /*0010*/  S2R R0, SR_TID.X ;  /* 0x0000000000007919 */ /* 0x000e6e0000002100 */
[----:B------:R-:W2:Y:S01]  /*0020*/  LDC.64 R6, c[0x0][0x220] ;  /* 0x00008800ff067b82 */ /* 0x000ea20000000a00 */
[----:B------:R-:W-:Y:S01]  /*0030*/  CS2R R14, SRZ ;  /* 0x00000000000e7805 */ /* 0x000fe2000001ff00 */
[----:B------:R-:W-:Y:S01]  /*0040*/  ULDC.64 UR4, c[0x0][0x208] ;  /* 0x0000820000047ab9 */ /* 0x000fe20000000a00 */
[----:B------:R-:W3:Y:S05]  /*0050*/  S2R R3, SR_CTAID.X ;  /* 0x0000000000037919 */ /* 0x000eea0000002500 */
[----:B------:R-:W4:Y:S01]  /*0060*/  LDC.64 R8, c[0x0][0x248] ;  /* 0x00009200ff087b82 */ /* 0x000f220000000a00 */
[----:B------:R-:W-:Y:S01]  /*0070*/  CS2R R12, SRZ ;  /* 0x00000000000c7805 */ /* 0x000fe2000001ff00 */
[----:B------:R-:W-:-:S06]  /*0080*/  ULDC.64 UR6, c[0x0][0x238] ;  /* 0x00008e0000067ab9 */ /* 0x000fcc0000000a00 */
[----:B------:R-:W5:Y:S01]  /*0090*/  LDC.64 R10, c[0x0][0x240] ;  /* 0x00009000ff0a7b82 */ /* 0x000f620000000a00 */
[----:B------:R-:W-:Y:S02]  /*00a0*/  CS2R R22, SRZ ;  /* 0x0000000000167805 */ /* 0x000fe4000001ff00 */
[----:B------:R-:W-:-:S05]  /*00b0*/  CS2R R24, SRZ ;  /* 0x0000000000187805 */ /* 0x000fca000001ff00 */
[----:B------:R-:W5:Y:S01]  /*00c0*/  LDC.64 R16, c[0x0][0x210] ;  /* 0x00008400ff107b82 */ /* 0x000f620000000a00 */
[----:B-1----:R-:W-:-:S07]  /*00d0*/  IMAD.SHL.U32 R0, R0, 0x2, RZ ;  /* 0x0000000200007824 */ /* 0x002fce00078e00ff */
[----:B------:R-:W1:Y:S01]  /*00e0*/  LDC.64 R26, c[0x0][0x230] ;  /* 0x00008c00ff1a7b82 */ /* 0x000e620000000a00 */
[----:B------:R-:W-:-:S07]  /*00f0*/  LOP3.LUT R0, R0, 0x1fe, RZ, 0xc0, !PT ;  /* 0x000001fe00007812 */ /* 0x000fce00078ec0ff */
[----:B------:R-:W1:Y:S01]  /*0100*/  LDC.64 R28, c[0x0][0x228] ;  /* 0x00008a00ff1c7b82 */ /* 0x000e620000000a00 */
[----:B---3--:R-:W-:-:S05]  /*0110*/  IMAD R2, R3, 0x200, R0 ;  /* 0x0000020003027824 */ /* 0x008fca00078e0200 */
[----:B------:R-:W-:-:S04]  /*0120*/  SHF.R.S32.HI R3, RZ, 0x1f, R2 ;  /* 0x0000001fff037819 */ /* 0x000fc80000011402 */
[----:B------:R-:W-:-:S04]  /*0130*/  LEA.HI R3, R3, R2, RZ, 0x7 ;  /* 0x0000000203037211 */ /* 0x000fc800078f38ff */
[----:B------:R-:W-:-:S05]  /*0140*/  LOP3.LUT R5, R3, 0xffffff80, RZ, 0xc0, !PT ;  /* 0xffffff8003057812 */ /* 0x000fca00078ec0ff */
[----:B------:R-:W-:-:S04]  /*0150*/  IMAD.IADD R20, R2, 0x1, -R5 ;  /* 0x0000000102147824 */ /* 0x000fc800078e0a05 */
[C---:B--2---:R-:W-:Y:S01]  /*0160*/  IMAD.WIDE R6, R20.reuse, 0x4, R6 ;  /* 0x0000000414067825 */ /* 0x044fe200078e0206 */
[C---:B------:R-:W-:Y:S02]  /*0170*/  ISETP.GE.AND P0, PT, R20.reuse, 0x20, PT ;  /* 0x000000201400780c */ /* 0x040fe40003f06270 */
[----:B------:R-:W-:-:S04]  /*0180*/  LOP3.LUT R0, R20, 0xffffffe0, RZ, 0xc0, !PT ;  /* 0xffffffe014007812 */ /* 0x000fc800078ec0ff */
[----:B------:R-:W-:Y:S01]  /*0190*/  ISETP.NE.AND P1, PT, R0, 0x20, PT ;  /* 0x000000200000780c */ /* 0x000fe20003f25270 */
[----:B----4-:R-:W-:-:S06]  /*01a0*/  IMAD.WIDE R8, R20, 0x4, R8 ;  /* 0x0000000414087825 */ /* 0x010fcc00078e0208 */
[----:B------:R-:W2:Y:S06]  /*01b0*/  @!P0 LDG.E.EL.64 R14, desc[UR4][R6.64] ;  /* 0x00000004060e8981 */ /* 0x000eac000c2e1b00 */
[----:B------:R5:W3:Y:S01]  /*01c0*/  @!P1 LDG.E.EL.64 R12, desc[UR4][R8.64+-0x80] ;  /* 0xffff8004080c9981 */ /* 0x000ae2000c2e1b00 */
[----:B------:R-:W-:Y:S02]  /*01d0*/  SHF.R.S32.HI R5, RZ, 0x7, R3 ;  /* 0x00000007ff057819 */ /* 0x000fe40000011403 */
[----:B------:R-:W-:-:S03]  /*01e0*/  SHF.R.S32.HI R21, RZ, 0x1f, R20 ;  /* 0x0000001fff157819 */ /* 0x000fc60000011414 */
[----:B------:R-:W-:Y:S02]  /*01f0*/  IMAD.SHL.U32 R3, R5, 0x20, RZ ;  /* 0x0000002005037824 */ /* 0x000fe400078e00ff */
[----:B-----5:R-:W-:-:S03]  /*0200*/  IMAD.WIDE R8, R20, 0x4, R10 ;  /* 0x0000000414087825 */ /* 0x020fc600078e020a */
[----:B------:R-:W-:Y:S01]  /*0210*/  IADD3 R0, P2, R20, R3, RZ ;  /* 0x0000000314007210 */ /* 0x000fe20007f5e0ff */
[----:B------:R-:W4:Y:S03]  /*0220*/  LDC.64 R10, c[0x0][0x218] ;  /* 0x00008600ff0a7b82 */ /* 0x000f260000000a00 */
[----:B------:R-:W-:Y:S01]  /*0230*/  LEA.HI.X.SX32 R7, R3, R21, 0x1, P2 ;  /* 0x0000001503077211 */ /* 0x000fe200010f0eff */
[----:B------:R5:W3:Y:S01]  /*0240*/  @!P1 LDG.E.EL.64 R22, desc[UR4][R8.64+-0x80] ;  /* 0xffff800408169981 */ /* 0x000ae2000c2e1b00 */
[----:B------:R-:W-:-:S04]  /*0250*/  LEA R18, P2, R0, UR6, 0x2 ;  /* 0x0000000600127c11 */ /* 0x000fc8000f8410ff */
[----:B------:R-:W-:Y:S01]  /*0260*/  LEA.HI.X R19, R0, UR7, R7, 0x2, P2 ;  /* 0x0000000700137c11 */ /* 0x000fe200090f1407 */
[----:B------:R-:W-:Y:S01]  /*0270*/  IMAD.IADD R3, R20, 0x1, R3 ;  /* 0x0000000114037824 */ /* 0x000fe200078e0203 */
[----:B------:R-:W-:-:S03]  /*0280*/  ULDC.64 UR6, c[0x0][0x260] ;  /* 0x0000980000067ab9 */ /* 0x000fc60000000a00 */
[----:B------:R4:W3:Y:S01]  /*0290*/  @!P1 LDG.E.EL.64 R24, desc[UR4][R18.64+-0x80] ;  /* 0xffff800412189981 */ /* 0x0008e2000c2e1b00 */
[----:B-----5:R-:W-:Y:S01]  /*02a0*/  CS2R R8, SRZ ;  /* 0x0000000000087805 */ /* 0x020fe2000001ff00 */
[----:B0-----:R-:W-:-:S04]  /*02b0*/  IMAD.WIDE R16, R3, 0x4, R16 ;  /* 0x0000000403107825 */ /* 0x001fc800078e0210 */
[----:B----4-:R-:W-:-:S05]  /*02c0*/  IMAD.WIDE R18, R20, 0x4, R10 ;  /* 0x0000000414127825 */ /* 0x010fca00078e020a */
[----:B------:R0:W4:Y:S01]  /*02d0*/  @!P0 LDG.E.EL.64 R8, desc[UR4][R18.64] ;  /* 0x0000000412088981 */ /* 0x000122000c2e1b00 */
[C---:B-1----:R-:W-:Y:S01]  /*02e0*/  IMAD.WIDE R26, R20.reuse, 0x4, R26 ;  /* 0x00000004141a7825 */ /* 0x042fe200078e021a */
[----:B------:R-:W-:Y:S01]  /*02f0*/  CS2R R10, SRZ ;  /* 0x00000000000a7805 */ /* 0x000fe2000001ff00 */
[----:B0-----:R-:W0:Y:S02]  /*0300*/  LDC.64 R18, c[0x0][0x250] ;  /* 0x00009400ff127b82 */ /* 0x001e240000000a00 */
[----:B------:R-:W-:Y:S01]  /*0310*/  IMAD.WIDE R28, R20, 0x4, R28 ;  /* 0x00000004141c7825 */ /* 0x000fe200078e021c */
[----:B------:R-:W-:-:S04]  /*0320*/  CS2R R6, SRZ ;  /* 0x0000000000067805 */ /* 0x000fc8000001ff00 */
[----:B------:R-:W5:Y:S04]  /*0330*/  @!P0 LDG.E.EL.64 R10, desc[UR4][R28.64] ;  /* 0x000000041c0a8981 */ /* 0x000f68000c2e1b00 */
[----:B------:R1:W4:Y:S02]  /*0340*/  @!P0 LDG.E.EL.64 R6, desc[UR4][R16.64] ;  /* 0x0000000410068981 */ /* 0x000324000c2e1b00 */
[----:B-1----:R-:W-:Y:S01]  /*0350*/  CS2R R16, SRZ ;  /* 0x0000000000107805 */ /* 0x002fe2000001ff00 */
[----:B0-----:R-:W-:-:S05]  /*0360*/  IMAD.WIDE R18, R20, 0x4, R18 ;  /* 0x0000000414127825 */ /* 0x001fca00078e0212 */
[----:B------:R-:W4:Y:S01]  /*0370*/  @!P1 LDG.E.EL.64 R16, desc[UR4][R18.64+-0x80] ;  /* 0xffff800412109981 */ /* 0x000f22000c2e1b00 */
[----:B--2---:R-:W-:Y:S02]  /*0380*/  SEL R14, R14, RZ, !P0 ;  /* 0x000000ff0e0e7207 */ /* 0x004fe40004000000 */
[----:B------:R-:W-:-:S03]  /*0390*/  SEL R15, R15, RZ, !P0 ;  /* 0x000000ff0f0f7207 */ /* 0x000fc60004000000 */
[----:B------:R-:W-:Y:S02]  /*03a0*/  FADD R14, R14, 0.0010000000474974513054 ;  /* 0x3a83126f0e0e7421 */ /* 0x000fe40000000000 */
[----:B------:R-:W-:Y:S01]  /*03b0*/  FADD R15, R15, 0.0010000000474974513054 ;  /* 0x3a83126f0f0f7421 */ /* 0x000fe20000000000 */
[----:B---3--:R-:W-:Y:S01]  /*03c0*/  SEL R12, R12, RZ, !P1 ;  /* 0x000000ff0c0c7207 */ /* 0x008fe20004800000 */
[----:B------:R0:W1:Y:S08]  /*03d0*/  MUFU.SQRT R4, R14 ;  /* 0x0000000e00047308 */ /* 0x0000700000002000 */
[----:B------:R-:W2:Y:S01]  /*03e0*/  MUFU.SQRT R15, R15 ;  /* 0x0000000f000f7308 */ /* 0x000ea20000002000 */
[----:B0-----:R-:W-:Y:S01]  /*03f0*/  FADD R14, R12, 0.0010000000474974513054 ;  /* 0x3a83126f0c0e7421 */ /* 0x001fe20000000000 */
[----:B------:R-:W-:-:S06]  /*0400*/  SEL R13, R13, RZ, !P1 ;  /* 0x000000ff0d0d7207 */ /* 0x000fcc0004800000 */
[----:B------:R-:W0:Y:S01]  /*0410*/  MUFU.SQRT R14, R14 ;  /* 0x0000000e000e7308 */ /* 0x000e220000002000 */
[C---:B-1----:R-:W-:Y:S01]  /*0420*/  FSETP.GT.AND P3, PT, R4.reuse, 8.50705917302346158658e+37, PT ;  /* 0x7e8000000400780b */ /* 0x042fe20003f64000 */
[----:B------:R-:W-:Y:S01]  /*0430*/  FADD R3, R13, 0.0010000000474974513054 ;  /* 0x3a83126f0d037421 */ /* 0x000fe20000000000 */
[----:B------:R-:W-:Y:S02]  /*0440*/  CS2R R12, SRZ ;  /* 0x00000000000c7805 */ /* 0x000fe4000001ff00 */
[----:B------:R-:W-:Y:S02]  /*0450*/  FSETP.GEU.AND P6, PT, R4, 1.175494350822287508e-38, PT ;  /* 0x008000000400780b */ /* 0x000fe40003fce000 */
[C---:B--2---:R-:W-:Y:S02]  /*0460*/  FSETP.GT.AND P5, PT, R15.reuse, 8.50705917302346158658e+37, PT ;  /* 0x7e8000000f00780b */ /* 0x044fe40003fa4000 */
[----:B------:R-:W-:Y:S01]  /*0470*/  FSETP.GEU.AND P2, PT, R15, 1.175494350822287508e-38, PT ;  /* 0x008000000f00780b */ /* 0x000fe20003f4e000 */
[----:B------:R1:W2:Y:S01]  /*0480*/  @!P0 LDG.E.EL.64 R12, desc[UR4][R26.64] ;  /* 0x000000041a0c8981 */ /* 0x0002a2000c2e1b00 */
[----:B0-----:R-:W-:Y:S01]  /*0490*/  FSETP.GT.AND P4, PT, R14, 8.50705917302346158658e+37, PT ;  /* 0x7e8000000e00780b */ /* 0x001fe20003f84000 */
[----:B-1----:R-:W-:-:S02]  /*04a0*/  IMAD.MOV.U32 R26, RZ, RZ, 0x3e800000 ;  /* 0x3e800000ff1a7424 */ /* 0x002fc400078e00ff */
[----:B------:R-:W-:-:S06]  /*04b0*/  @P3 FMUL R4, R4, 0.25 ;  /* 0x3e80000004043820 */ /* 0x000fcc0000400000 */
[----:B------:R-:W-:Y:S01]  /*04c0*/  @P5 FMUL R15, R15, 0.25 ;  /* 0x3e8000000f0f5820 */ /* 0x000fe20000400000 */
[----:B------:R-:W-:Y:S02]  /*04d0*/  FSEL R29, R26, 1, P3 ;  /* 0x3f8000001a1d7808 */ /* 0x000fe40001800000 */
[----:B------:R-:W-:Y:S01]  /*04e0*/  FSETP.GEU.AND P3, PT, R14, 1.175494350822287508e-38, PT ;  /* 0x008000000e00780b */ /* 0x000fe20003f6e000 */
[----:B------:R-:W0:Y:S01]  /*04f0*/  MUFU.SQRT R3, R3 ;  /* 0x0000000300037308 */ /* 0x000e220000002000 */
[----:B------:R-:W-:Y:S01]  /*0500*/  @!P6 FMUL R4, R4, 16777216 ;  /* 0x4b8000000404e820 */ /* 0x000fe20000400000 */
[----:B------:R-:W-:Y:S01]  /*0510*/  @!P2 FMUL R15, R15, 16777216 ;  /* 0x4b8000000f0fa820 */ /* 0x000fe20000400000 */
[----:B------:R-:W-:-:S05]  /*0520*/  @P4 FMUL R14, R14, 0.25 ;  /* 0x3e8000000e0e4820 */ /* 0x000fca0000400000 */
[----:B------:R-:W-:Y:S01]  /*0530*/  MUFU.RCP R0, R4 ;  /* 0x0000000400007308 */ /* 0x000fe20000001000 */
[----:B------:R-:W-:-:S03]  /*0540*/  FSEL R19, R26, 1, P5 ;  /* 0x3f8000001a137808 */ /* 0x000fc60002800000 */
[----:B------:R-:W-:-:S04]  /*0550*/  @!P3 FMUL R14, R14, 16777216 ;  /* 0x4b8000000e0eb820 */ /* 0x000fc80000400000 */
[----:B------:R-:W1:Y:S01]  /*0560*/  MUFU.RCP R4, R15 ;  /* 0x0000000f00047308 */ /* 0x000e620000001000 */
[----:B------:R-:W-:Y:S01]  /*0570*/  @!P6 FMUL R29, R29, 16777216 ;  /* 0x4b8000001d1de820 */ /* 0x000fe20000400000 */
[----:B0-----:R-:W-:Y:S01]  /*0580*/  FSETP.GT.AND P6, PT, R3, 8.50705917302346158658e+37, PT ;  /* 0x7e8000000300780b */ /* 0x001fe20003fc4000 */
[----:B------:R-:W-:Y:S01]  /*0590*/  @!P2 FMUL R19, R19, 16777216 ;  /* 0x4b8000001313a820 */ /* 0x000fe20000400000 */
[----:B------:R-:W-:-:S04]  /*05a0*/  FSETP.GEU.AND P5, PT, R3, 1.175494350822287508e-38, PT ;  /* 0x008000000300780b */ /* 0x000fc80003fae000 */
[----:B------:R-:W0:Y:S01]  /*05b0*/  MUFU.RCP R14, R14 ;  /* 0x0000000e000e7308 */ /* 0x000e220000001000 */
[----:B-1----:R-:W-:Y:S01]  /*05c0*/  FMUL R4, R4, R19 ;  /* 0x0000001304047220 */ /* 0x002fe20000400000 */
[----:B------:R-:W-:-:S05]  /*05d0*/  FSEL R19, R26, 1, P4 ;  /* 0x3f8000001a137808 */ /* 0x000fca0002000000 */
[----:B------:R-:W-:Y:S01]  /*05e0*/  @P6 FMUL R3, R3, 0.25 ;  /* 0x3e80000003036820 */ /* 0x000fe20000400000 */
[----:B------:R-:W-:Y:S01]  /*05f0*/  FSEL R18, R26, 1, P6 ;  /* 0x3f8000001a127808 */ /* 0x000fe20003000000 */
[----:B------:R-:W-:Y:S02]  /*0600*/  @!P3 FMUL R19, R19, 16777216 ;  /* 0x4b8000001313b820 */ /* 0x000fe40000400000 */
[----:B------:R-:W-:Y:S02]  /*0610*/  @!P5 FMUL R3, R3, 16777216 ;  /* 0x4b8000000303d820 */ /* 0x000fe40000400000 */
[----:B0-----:R-:W-:Y:S02]  /*0620*/  FMUL R26, R14, R19 ;  /* 0x000000130e1a7220 */ /* 0x001fe40000400000 */
[----:B------:R-:W0:Y:S01]  /*0630*/  LDC.64 R14, c[0x0][0x270] ;  /* 0x00009c00ff0e7b82 */ /* 0x000e220000000a00 */
[----:B------:R1:W3:Y:S01]  /*0640*/  MUFU.RCP R27, R3 ;  /* 0x00000003001b7308 */ /* 0x0002e20000001000 */
[----:B------:R-:W-:-:S02]  /*0650*/  SEL R23, R23, RZ, !P1 ;  /* 0x000000ff17177207 */ /* 0x000fc40004800000 */
[----:B------:R-:W-:Y:S02]  /*0660*/  SEL R25, R25, RZ, !P1 ;  /* 0x000000ff19197207 */ /* 0x000fe40004800000 */
[----:B-1----:R-:W-:-:S04]  /*0670*/  SHF.R.S32.HI R3, RZ, 0x1f, R2 ;  /* 0x0000001fff037819 */ /* 0x002fc80000011402 */
[----:B------:R-:W-:Y:S01]  /*0680*/  LEA.HI R3, R3, R2, RZ, 0x7 ;  /* 0x0000000203037211 */ /* 0x000fe200078f38ff */
[----:B------:R-:W-:Y:S01]  /*0690*/  @!P5 FMUL R18, R18, 16777216 ;  /* 0x4b8000001212d820 */ /* 0x000fe20000400000 */
[----:B------:R-:W-:Y:S02]  /*06a0*/  FADD R25, R25, -R23 ;  /* 0x8000001719197221 */ /* 0x000fe40000000000 */
[----:B------:R-:W-:Y:S01]  /*06b0*/  LOP3.LUT R3, R3, 0xffffff80, RZ, 0xc0, !PT ;  /* 0xffffff8003037812 */ /* 0x000fe200078ec0ff */
[----:B------:R-:W-:Y:S01]  /*06c0*/  FMUL R0, R0, R29 ;  /* 0x0000001d00007220 */ /* 0x000fe20000400000 */
[----:B------:R-:W-:Y:S01]  /*06d0*/  SEL R23, R24, RZ, !P1 ;  /* 0x000000ff18177207 */ /* 0x000fe20004800000 */
[----:B------:R-:W1:Y:S01]  /*06e0*/  LDC.64 R28, c[0x0][0x258] ;  /* 0x00009600ff1c7b82 */ /* 0x000e620000000a00 */
[----:B------:R-:W-:Y:S01]  /*06f0*/  SEL R22, R22, RZ, !P1 ;  /* 0x000000ff16167207 */ /* 0x000fe20004800000 */
[----:B---3--:R-:W-:Y:S01]  /*0700*/  FMUL R27, R27, R18 ;  /* 0x000000121b1b7220 */ /* 0x008fe20000400000 */
[----:B------:R-:W-:Y:S01]  /*0710*/  ISETP.GT.AND P2, PT, R20, 0x3f, PT ;  /* 0x0000003f1400780c */ /* 0x000fe20003f44270 */
[----:B------:R-:W-:-:S02]  /*0720*/  IMAD.IADD R3, R2, 0x1, -R3 ;  /* 0x0000000102037824 */ /* 0x000fc400078e0a03 */
[----:B------:R-:W-:Y:S01]  /*0730*/  FADD R23, R23, -R22 ;  /* 0x8000001617177221 */ /* 0x000fe20000000000 */
[----:B------:R-:W-:Y:S01]  /*0740*/  FMUL R22, R27, R25 ;  /* 0x000000191b167220 */ /* 0x000fe20000400000 */
[----:B0-----:R-:W-:Y:S01]  /*0750*/  IMAD.WIDE R24, R3, 0x4, R14 ;  /* 0x0000000403187825 */ /* 0x001fe200078e020e */
[----:B------:R-:W-:-:S07]  /*0760*/  CS2R R14, SRZ ;  /* 0x00000000000e7805 */ /* 0x000fce000001ff00 */
[----:B------:R-:W3:Y:S01]  /*0770*/  @P2 LDG.E.EL.64 R14, desc[UR4][R24.64+-0x100] ;  /* 0xffff0004180e2981 */ /* 0x000ee2000c2e1b00 */
[----:B------:R-:W-:Y:S01]  /*0780*/  CS2R R18, SRZ ;  /* 0x0000000000127805 */ /* 0x000fe2000001ff00 */
[----:B-1----:R-:W-:-:S05]  /*0790*/  IMAD.WIDE R28, R20, 0x4, R28 ;  /* 0x00000004141c7825 */ /* 0x002fca00078e021c */
[----:B------:R0:W2:Y:S01]  /*07a0*/  @!P1 LDG.E.EL.64 R18, desc[UR4][R28.64+-0x80] ;  /* 0xffff80041c129981 */ /* 0x0000a2000c2e1b00 */
[----:B------:R-:W-:-:S05]  /*07b0*/  IMAD.SHL.U32 R5, R5, 0x40, RZ ;  /* 0x0000004005057824 */ /* 0x000fca00078e00ff */
[----:B------:R-:W-:-:S04]  /*07c0*/  IADD3 R27, P3, R20, R5, RZ ;  /* 0x00000005141b7210 */ /* 0x000fc80007f7e0ff */
[----:B0-----:R-:W-:Y:S02]  /*07d0*/  LEA.HI.X.SX32 R28, R5, R21, 0x1, P3 ;  /* 0x00000015051c7211 */ /* 0x001fe400018f0eff */
[----:B----4-:R-:W-:Y:S01]  /*07e0*/  SEL R29, R17, RZ, !P1 ;  /* 0x000000ff111d7207 */ /* 0x010fe20004800000 */
[----:B------:R-:W-:Y:S01]  /*07f0*/  FMUL R17, R26, R23 ;  /* 0x000000171a117220 */ /* 0x000fe20000400000 */
[C---:B------:R-:W-:Y:S02]  /*0800*/  LEA R26, P3, R27.reuse, UR6, 0x2 ;  /* 0x000000061b1a7c11 */ /* 0x040fe4000f8610ff */
[----:B------:R-:W-:Y:S02]  /*0810*/  SEL R16, R16, RZ, !P1 ;  /* 0x000000ff10107207 */ /* 0x000fe40004800000 */
[----:B------:R-:W-:Y:S02]  /*0820*/  LEA.HI.X R27, R27, UR7, R28, 0x2, P3 ;  /* 0x000000071b1b7c11 */ /* 0x000fe400098f141c */
[----:B------:R-:W-:-:S02]  /*0830*/  CS2R R24, SRZ ;  /* 0x0000000000187805 */ /* 0x000fc4000001ff00 */
[----:B---3--:R-:W-:-:S05]  /*0840*/  SEL R5, R14, RZ, P2 ;  /* 0x000000ff0e057207 */ /* 0x008fca0001000000 */
[----:B------:R-:W-:-:S06]  /*0850*/  FADD R5, R5, 0.0010000000474974513054 ;  /* 0x3a83126f05057421 */ /* 0x000fcc0000000000 */
[----:B------:R-:W0:Y:S01]  /*0860*/  MUFU.SQRT R5, R5 ;  /* 0x0000000500057308 */ /* 0x000e220000002000 */
[----:B--2---:R-:W-:-:S05]  /*0870*/  SEL R20, R19, RZ, !P1 ;  /* 0x000000ff13147207 */ /* 0x004fca0004800000 */
[----:B------:R-:W-:Y:S02]  /*0880*/  FFMA R14, R29, R22, R20 ;  /* 0x000000161d0e7223 */ /* 0x000fe40000000014 */
[----:B------:R-:W1:Y:S01]  /*0890*/  LDC.64 R20, c[0x0][0x268] ;  /* 0x00009a00ff147b82 */ /* 0x000e620000000a00 */
[----:B------:R-:W-:Y:S02]  /*08a0*/  SEL R19, R18, RZ, !P1 ;  /* 0x000000ff12137207 */ /* 0x000fe40004800000 */
[C---:B0-----:R-:W-:Y:S02]  /*08b0*/  FSETP.GT.AND P3, PT, R5.reuse, 8.50705917302346158658e+37, PT ;  /* 0x7e8000000500780b */ /* 0x041fe40003f64000 */
[C---:B------:R-:W-:Y:S01]  /*08c0*/  FSETP.GEU.AND P4, PT, R5.reuse, 1.175494350822287508e-38, PT ;  /* 0x008000000500780b */ /* 0x040fe20003f8e000 */
[----:B------:R-:W-:Y:S01]  /*08d0*/  FFMA R28, R16, R17, R19 ;  /* 0x00000011101c7223 */ /* 0x000fe20000000013 */
[----:B------:R-:W-:Y:S01]  /*08e0*/  CS2R R16, SRZ ;  /* 0x0000000000107805 */ /* 0x000fe2000001ff00 */
[----:B------:R-:W0:Y:S05]  /*08f0*/  LDC.64 R22, c[0x0][0x278] ;  /* 0x00009e00ff167b82 */ /* 0x000e2a0000000a00 */
[----:B------:R2:W3:Y:S03]  /*0900*/  @P2 LDG.E.EL.64 R16, desc[UR4][R26.64+-0x100] ;  /* 0xffff00041a102981 */ /* 0x0004e6000c2e1b00 */
[----:B------:R-:W-:Y:S01]  /*0910*/  @P3 FMUL R5, R5, 0.25 ;  /* 0x3e80000005053820 */ /* 0x000fe20000400000 */
[----:B------:R-:W-:-:S03]  /*0920*/  CS2R R18, SRZ ;  /* 0x0000000000127805 */ /* 0x000fc6000001ff00 */
[----:B------:R-:W-:Y:S01]  /*0930*/  @!P4 FMUL R5, R5, 16777216 ;  /* 0x4b8000000505c820 */ /* 0x000fe20000400000 */
[----:B--2---:R-:W2:Y:S01]  /*0940*/  LDC.64 R26, c[0x0][0x280] ;  /* 0x0000a000ff1a7b82 */ /* 0x004ea20000000a00 */
[----:B-1----:R-:W-:Y:S02]  /*0950*/  IMAD.WIDE R20, R3, 0x4, R20 ;  /* 0x0000000403147825 */ /* 0x002fe400078e0214 */
[----:B------:R1:W4:Y:S03]  /*0960*/  MUFU.RCP R29, R5 ;  /* 0x00000005001d7308 */ /* 0x0003260000001000 */
[----:B------:R0:W5:Y:S01]  /*0970*/  @P2 LDG.E.EL.64 R18, desc[UR4][R20.64+-0x100] ;  /* 0xffff000414122981 */ /* 0x000162000c2e1b00 */
[----:B-1----:R-:W-:-:S05]  /*0980*/  IMAD.MOV.U32 R5, RZ, RZ, 0x3e800000 ;  /* 0x3e800000ff057424 */ /* 0x002fca00078e00ff */
[----:B0-----:R-:W-:-:S05]  /*0990*/  FSEL R20, R5, 1, P3 ;  /* 0x3f80000005147808 */ /* 0x001fca0001800000 */
[----:B------:R-:W-:Y:S01]  /*09a0*/  @!P4 FMUL R20, R20, 16777216 ;  /* 0x4b8000001414c820 */ /* 0x000fe20000400000 */
[----:B------:R-:W-:-:S04]  /*09b0*/  IMAD.WIDE R22, R3, 0x4, R22 ;  /* 0x0000000403167825 */ /* 0x000fc800078e0216 */
[----:B----4-:R-:W-:Y:S01]  /*09c0*/  FMUL R29, R29, R20 ;  /* 0x000000141d1d7220 */ /* 0x010fe20000400000 */
[----:B------:R-:W-:Y:S01]  /*09d0*/  CS2R R20, SRZ ;  /* 0x0000000000147805 */ /* 0x000fe2000001ff00 */
[----:B--2---:R-:W-:Y:S01]  /*09e0*/  IMAD.WIDE R26, R3, 0x4, R26 ;  /* 0x00000004031a7825 */ /* 0x004fe200078e021a */
[----:B------:R0:W2:Y:S04]  /*09f0*/  @P2 LDG.E.EL.64 R24, desc[UR4][R22.64+-0x100] ;  /* 0xffff000416182981 */ /* 0x0000a8000c2e1b00 */
[----:B------:R1:W4:Y:S01]  /*0a00*/  @P2 LDG.E.EL.64 R20, desc[UR4][R26.64+-0x100] ;  /* 0xffff00041a142981 */ /* 0x000322000c2e1b00 */
[----:B------:R-:W-:-:S05]  /*0a10*/  SEL R15, R15, RZ, P2 ;  /* 0x000000ff0f0f7207 */ /* 0x000fca0001000000 */
[----:B------:R-:W-:-:S04]  /*0a20*/  FADD R15, R15, 0.0010000000474974513054 ;  /* 0x3a83126f0f0f7421 */ /* 0x000fc80000000000 */
[----:B------:R-:W0:Y:S02]  /*0a30*/  MUFU.SQRT R3, R15 ;  /* 0x0000000f00037308 */ /* 0x000e240000002000 */
[C---:B0-----:R-:W-:Y:S02]  /*0a40*/  FSETP.GT.AND P3, PT, R3.reuse, 8.50705917302346158658e+37, PT ;  /* 0x7e8000000300780b */ /* 0x041fe40003f64000 */
[----:B------:R-:W-:-:S11]  /*0a50*/  FSETP.GEU.AND P4, PT, R3, 1.175494350822287508e-38, PT ;  /* 0x008000000300780b */ /* 0x000fd60003f8e000 */
[----:B------:R-:W-:-:S04]  /*0a60*/  @P3 FMUL R3, R3, 0.25 ;  /* 0x3e80000003033820 */ /* 0x000fc80000400000 */
[----:B------:R-:W-:-:S06]  /*0a70*/  @!P4 FMUL R3, R3, 16777216 ;  /* 0x4b8000000303c820 */ /* 0x000fcc0000400000 */
[----:B------:R-:W0:Y:S01]  /*0a80*/  MUFU.RCP R3, R3 ;  /* 0x0000000300037308 */ /* 0x000e220000001000 */
[----:B------:R-:W-:Y:S02]  /*0a90*/  FSEL R22, R5, 1, P3 ;  /* 0x3f80000005167808 */ /* 0x000fe40001800000 */
[----:B------:R-:W-:Y:S02]  /*0aa0*/  SEL R6, R6, RZ, !P0 ;  /* 0x000000ff06067207 */ /* 0x000fe40004000000 */
[----:B------:R-:W-:Y:S01]  /*0ab0*/  SEL R7, R7, RZ, !P0 ;  /* 0x000000ff07077207 */ /* 0x000fe20004000000 */
[----:B------:R-:W-:-:S04]  /*0ac0*/  @!P4 FMUL R22, R22, 16777216 ;  /* 0x4b8000001616c820 */ /* 0x000fc80000400000 */
[----:B0-----:R-:W-:Y:S01]  /*0ad0*/  FMUL R22, R3, R22 ;  /* 0x0000001603167220 */ /* 0x001fe20000400000 */
[----:B------:R-:W-:Y:S02]  /*0ae0*/  SEL R12, R12, RZ, !P0 ;  /* 0x000000ff0c0c7207 */ /* 0x000fe40004000000 */
[----:B------:R-:W-:Y:S02]  /*0af0*/  SEL R13, R13, RZ, !P0 ;  /* 0x000000ff0d0d7207 */ /* 0x000fe40004000000 */
[----:B------:R-:W-:Y:S02]  /*0b00*/  FSETP.GEU.AND P4, PT, R28, RZ, PT ;  /* 0x000000ff1c00720b */ /* 0x000fe40003f8e000 */
[----:B------:R-:W-:Y:S02]  /*0b10*/  FSETP.GEU.AND P3, PT, R14, RZ, PT ;  /* 0x000000ff0e00720b */ /* 0x000fe40003f6e000 */
[----:B------:R-:W-:Y:S02]  /*0b20*/  FSEL R28, R28, RZ, P4 ;  /* 0x000000ff1c1c7208 */ /* 0x000fe40002000000 */
[----:B---3--:R-:W-:-:S02]  /*0b30*/  SEL R16, R16, RZ, P2 ;  /* 0x000000ff10107207 */ /* 0x008fc40001000000 */
[----:B------:R-:W-:Y:S02]  /*0b40*/  SEL R5, R17, RZ, P2 ;  /* 0x000000ff11057207 */ /* 0x000fe40001000000 */
[----:B-----5:R-:W-:Y:S02]  /*0b50*/  SEL R15, R18, RZ, P2 ;  /* 0x000000ff120f7207 */ /* 0x020fe40001000000 */
[----:B-1----:R-:W-:Y:S02]  /*0b60*/  SEL R26, R19, RZ, P2 ;  /* 0x000000ff131a7207 */ /* 0x002fe40001000000 */
[----:B------:R-:W-:Y:S02]  /*0b70*/  SEL R18, R9, RZ, !P0 ;  /* 0x000000ff09127207 */ /* 0x000fe40004000000 */
[----:B------:R-:W-:Y:S01]  /*0b80*/  SEL R9, R8, RZ, !P0 ;  /* 0x000000ff08097207 */ /* 0x000fe20004000000 */
[----:B------:R-:W-:Y:S01]  /*0b90*/  FADD R5, R5, -R26 ;  /* 0x8000001a05057221 */ /* 0x000fe20000000000 */
[----:B------:R-:W-:Y:S01]  /*0ba0*/  FADD R16, R16, -R15 ;  /* 0x8000000f10107221 */ /* 0x000fe20000000000 */
[----:B------:R-:W-:-:S02]  /*0bb0*/  FADD R3, R7, -R18 ;  /* 0x8000001207037221 */ /* 0x000fc40000000000 */
[----:B------:R-:W-:Y:S02]  /*0bc0*/  FADD R9, R6, -R9 ;  /* 0x8000000906097221 */ /* 0x000fe40000000000 */
[----:B------:R-:W0:Y:S01]  /*0bd0*/  LDC.64 R6, c[0x0][0x288] ;  /* 0x0000a200ff067b82 */ /* 0x000e220000000a00 */
[----:B------:R-:W-:Y:S01]  /*0be0*/  FMUL R5, R22, R5 ;  /* 0x0000000516057220 */ /* 0x000fe20000400000 */
[----:B------:R-:W-:Y:S01]  /*0bf0*/  FMUL R29, R29, R16 ;  /* 0x000000101d1d7220 */ /* 0x000fe20000400000 */
[----:B--2---:R-:W-:Y:S02]  /*0c00*/  SEL R17, R24, RZ, P2 ;  /* 0x000000ff18117207 */ /* 0x004fe40001000000 */
[----:B------:R-:W-:Y:S02]  /*0c10*/  SEL R25, R25, RZ, P2 ;  /* 0x000000ff19197207 */ /* 0x000fe40001000000 */
[----:B----4-:R-:W-:Y:S02]  /*0c20*/  SEL R20, R20, RZ, P2 ;  /* 0x000000ff14147207 */ /* 0x010fe40001000000 */
[----:B------:R-:W-:-:S03]  /*0c30*/  SEL R8, R21, RZ, P2 ;  /* 0x000000ff15087207 */ /* 0x000fc60001000000 */
[----:B------:R-:W-:Y:S02]  /*0c40*/  FFMA R20, R17, R29, R20 ;  /* 0x0000001d11147223 */ /* 0x000fe40000000014 */
[----:B------:R-:W-:Y:S01]  /*0c50*/  FFMA R5, R25, R5, R8 ;  /* 0x0000000519057223 */ /* 0x000fe20000000008 */
[----:B------:R-:W-:Y:S01]  /*0c60*/  FMUL R3, R4, R3 ;  /* 0x0000000304037220 */ /* 0x000fe20000400000 */
[----:B------:R-:W-:Y:S01]  /*0c70*/  SEL R15, R10, RZ, !P0 ;  /* 0x000000ff0a0f7207 */ /* 0x000fe20004000000 */
[----:B------:R-:W-:Y:S01]  /*0c80*/  FMUL R0, R0, R9 ;  /* 0x0000000900007220 */ /* 0x000fe20000400000 */
[----:B------:R-:W-:Y:S02]  /*0c90*/  SEL R4, R11, RZ, !P0 ;  /* 0x000000ff0b047207 */ /* 0x000fe40004000000 */
[C---:B------:R-:W-:Y:S02]  /*0ca0*/  FSETP.GEU.AND P6, PT, R20.reuse, RZ, PT ;  /* 0x000000ff1400720b */ /* 0x040fe40003fce000 */
[----:B------:R-:W-:Y:S01]  /*0cb0*/  FSETP.GEU.AND P5, PT, R5, RZ, PT ;  /* 0x000000ff0500720b */ /* 0x000fe20003fae000 */
[----:B------:R-:W-:Y:S01]  /*0cc0*/  FFMA R0, R15, R0, R12 ;  /* 0x000000000f007223 */ /* 0x000fe2000000000c */
[----:B------:R-:W-:Y:S01]  /*0cd0*/  FSEL R20, R20, RZ, P6 ;  /* 0x000000ff14147208 */ /* 0x000fe20003000000 */
[----:B------:R-:W-:Y:S01]  /*0ce0*/  FFMA R3, R4, R3, R13 ;  /* 0x0000000304037223 */ /* 0x000fe2000000000d */
[----:B------:R-:W-:-:S02]  /*0cf0*/  FSEL R5, R5, RZ, P5 ;  /* 0x000000ff05057208 */ /* 0x000fc40002800000 */
[----:B------:R-:W-:Y:S02]  /*0d00*/  FSEL R29, R14, RZ, P3 ;  /* 0x000000ff0e1d7208 */ /* 0x000fe40001800000 */
[----:B------:R-:W-:Y:S02]  /*0d10*/  @P1 FSEL R28, R20, RZ, P2 ;  /* 0x000000ff141c1208 */ /* 0x000fe40001000000 */
[----:B------:R-:W-:Y:S02]  /*0d20*/  @P1 FSEL R29, R5, RZ, P2 ;  /* 0x000000ff051d1208 */ /* 0x000fe40001000000 */
[----:B------:R-:W-:Y:S02]  /*0d30*/  FSETP.GEU.AND P1, PT, R0, RZ, PT ;  /* 0x000000ff0000720b */ /* 0x000fe40003f2e000 */
[----:B------:R-:W-:Y:S01]  /*0d40*/  FSETP.GEU.AND P2, PT, R3, RZ, PT ;  /* 0x000000ff0300720b */ /* 0x000fe20003f4e000 */
[----:B0-----:R-:W-:Y:S01]  /*0d50*/  IMAD.WIDE R6, R2, 0x4, R6 ;  /* 0x0000000402067825 */ /* 0x001fe200078e0206 */
[----:B------:R-:W-:-:S02]  /*0d60*/  @!P0 FSEL R28, R0, RZ, P1 ;  /* 0x000000ff001c8208 */ /* 0x000fc40000800000 */
[----:B------:R-:W-:-:S05]  /*0d70*/  @!P0 FSEL R29, R3, RZ, P2 ;  /* 0x000000ff031d8208 */ /* 0x000fca0001000000 */
[----:B------:R-:W-:Y:S01]  /*0d80*/  STG.E.64 desc[UR4][R6.64], R28 ;  /* 0x0000001c06007986 */ /* 0x000fe2000c101b04 */
[----:B------:R-:W-:Y:S05]  /*0d90*/  EXIT ;  /* 0x000000000000794d */ /* 0x000fea0003800000 */
.L_x_0:
[----:B------:R-:W-:-:S00]  /*0da0*/  BRA `(.L_x_0) ;  /* 0xfffffffc00fc7947 */ /* 0x000fc0000383ffff */
[----:B------:R-:W-:-:S00]  /*0db0*/  NOP ;  /* 0x0000000000007918 */ /* 0x000fc00000000000 */
        /* <DEDUP_REMOVED lines=12> */
.L_x_1:


//--------------------- .nv.global.init           --------------------------
	.section	.nv.global.init,"aw",@progbits
.nv.global.init:
	.type		_$_str,@object
	.size		_$_str,(_$_str_$_2 - _$_str)
_$_str:
        /*0000*/ 	.byte	0x5f, 0x5f, 0x43, 0x55, 0x44, 0x41, 0x5f, 0x46, 0x54, 0x5a, 0x00
	.type		_$_str_$_2,@object
	.size		_$_str_$_2,(.L_1 - _$_str_$_2)
_$_str_$_2:
        /*000b*/ 	.byte	0x5f, 0x5f, 0x43, 0x55, 0x44, 0x41, 0x5f, 0x50, 0x52, 0x45, 0x43, 0x5f, 0x53, 0x51, 0x52, 0x54
        /*001b*/ 	.byte	0x00
.L_1:


//--------------------- .nv.constant0.triton_poi_fused_cat_6 --------------------------
	.section	.nv.constant0.triton_poi_fused_cat_6,"a",@progbits
	.sectionflags	@""
	.align	4
.nv.constant0.triton_poi_fused_cat_6:
	.zero		660
